//
// Generated by NVIDIA NVVM Compiler
//
// Compiler Build ID: CL-36424714
// Cuda compilation tools, release 13.0, V13.0.88
// Based on NVVM 20.0.0
//

.version 9.0
.target sm_100
.address_size 64

	// .globl	_Z3addPfS_S_i

.visible .entry _Z3addPfS_S_i(
	.param .u64 .ptr .align 1 _Z3addPfS_S_i_param_0,
	.param .u64 .ptr .align 1 _Z3addPfS_S_i_param_1,
	.param .u64 .ptr .align 1 _Z3addPfS_S_i_param_2,
	.param .u32 _Z3addPfS_S_i_param_3
)
{
	.reg .pred 	%p<6>;
	.reg .b32 	%r<28>;
	.reg .b32 	%f<16>;
	.reg .b64 	%rd<18>;

	ld.param.u64 	%rd7, [_Z3addPfS_S_i_param_0];
	ld.param.u64 	%rd8, [_Z3addPfS_S_i_param_1];
	ld.param.u64 	%rd9, [_Z3addPfS_S_i_param_2];
	ld.param.u32 	%r13, [_Z3addPfS_S_i_param_3];
	cvta.to.global.u64 	%rd1, %rd9;
	cvta.to.global.u64 	%rd2, %rd8;
	cvta.to.global.u64 	%rd3, %rd7;
	mov.u32 	%r14, %ntid.x;
	mov.u32 	%r15, %nctaid.x;
	mul.lo.s32 	%r16, %r14, %r15;
	div.s32 	%r17, %r13, %r16;
	mov.u32 	%r18, %ctaid.x;
	mov.u32 	%r19, %tid.x;
	mad.lo.s32 	%r20, %r18, %r14, %r19;
	mul.lo.s32 	%r1, %r17, %r20;
	add.s32 	%r2, %r1, %r17;
	setp.lt.s32 	%p1, %r17, 1;
	@%p1 bra 	$L__BB0_7;
	add.s32 	%r21, %r1, 1;
	max.s32 	%r3, %r2, %r21;
	sub.s32 	%r22, %r3, %r1;
	and.b32  	%r4, %r22, 3;
	setp.eq.s32 	%p2, %r4, 0;
	mov.u32 	%r26, %r1;
	@%p2 bra 	$L__BB0_4;
	neg.s32 	%r24, %r4;
	mov.u32 	%r26, %r1;
$L__BB0_3:
	.pragma "nounroll";
	mul.wide.s32 	%rd10, %r26, 4;
	add.s64 	%rd11, %rd1, %rd10;
	add.s64 	%rd12, %rd2, %rd10;
	add.s64 	%rd13, %rd3, %rd10;
	ld.global.f32 	%f1, [%rd13];
	ld.global.f32 	%f2, [%rd12];
	add.f32 	%f3, %f1, %f2;
	st.global.f32 	[%rd11], %f3;
	add.s32 	%r26, %r26, 1;
	add.s32 	%r24, %r24, 1;
	setp.ne.s32 	%p3, %r24, 0;
	@%p3 bra 	$L__BB0_3;
$L__BB0_4:
	sub.s32 	%r23, %r1, %r3;
	setp.gt.u32 	%p4, %r23, -4;
	@%p4 bra 	$L__BB0_7;
	add.s64 	%rd4, %rd3, 8;
	add.s64 	%rd5, %rd2, 8;
	add.s64 	%rd6, %rd1, 8;
$L__BB0_6:
	mul.wide.s32 	%rd14, %r26, 4;
	add.s64 	%rd15, %rd4, %rd14;
	add.s64 	%rd16, %rd5, %rd14;
	add.s64 	%rd17, %rd6, %rd14;
	ld.global.f32 	%f4, [%rd15+-8];
	ld.global.f32 	%f5, [%rd16+-8];
	add.f32 	%f6, %f4, %f5;
	st.global.f32 	[%rd17+-8], %f6;
	ld.global.f32 	%f7, [%rd15+-4];
	ld.global.f32 	%f8, [%rd16+-4];
	add.f32 	%f9, %f7, %f8;
	st.global.f32 	[%rd17+-4], %f9;
	ld.global.f32 	%f10, [%rd15];
	ld.global.f32 	%f11, [%rd16];
	add.f32 	%f12, %f10, %f11;
	st.global.f32 	[%rd17], %f12;
	ld.global.f32 	%f13, [%rd15+4];
	ld.global.f32 	%f14, [%rd16+4];
	add.f32 	%f15, %f13, %f14;
	st.global.f32 	[%rd17+4], %f15;
	add.s32 	%r26, %r26, 4;
	setp.lt.s32 	%p5, %r26, %r2;
	@%p5 bra 	$L__BB0_6;
$L__BB0_7:
	ret;

}


// ===== COMPILED SASS (sm_100) =====

	.target	sm_100

	.elftype	@"ET_EXEC"


//--------------------- .note.nv.tkinfo           --------------------------
	.section	.note.nv.tkinfo,"",@"SHT_NOTE"
	.sectionflags	@"SHF_NOTE_NV_TKINFO"
	.tkinfo
        /*0018*/ 	.word	0x00000002
        /*0030*/ 	.string	""
        /*0030*/ 	.string	"ptxas"
        /*0030*/ 	.string	"Cuda compilation tools, release 13.0, V13.0.88"
        /*0030*/ 	.string	"Build cuda_13.0.r13.0/compiler.36424714_0"
        /*0030*/ 	.string	"-arch sm_100 -m 64 "



//--------------------- .note.nv.cuinfo           --------------------------
	.section	.note.nv.cuinfo,"",@"SHT_NOTE"
	.sectionflags	@"SHF_NOTE_NV_CUINFO"
        /*0018*/ 	.short	0x0002
        /*001a*/ 	.short	0x0064
        /*001c*/ 	.short	0x0082
	.zero		2


//--------------------- .nv.info                  --------------------------
	.section	.nv.info,"",@"SHT_CUDA_INFO"
	.align	4


	//----- nvinfo : EIATTR_REGCOUNT
	.align		4
        /*0000*/ 	.byte	0x04, 0x2f
        /*0002*/ 	.short	(.L_1 - .L_0)
	.align		4
.L_0:
        /*0004*/ 	.word	index@(_Z3addPfS_S_i)
        /*0008*/ 	.word	0x00000014


	//----- nvinfo : EIATTR_FRAME_SIZE
	.align		4
.L_1:
        /*000c*/ 	.byte	0x04, 0x11
        /*000e*/ 	.short	(.L_3 - .L_2)
	.align		4
.L_2:
        /*0010*/ 	.word	index@(_Z3addPfS_S_i)
        /*0014*/ 	.word	0x00000000


	//----- nvinfo : EIATTR_MIN_STACK_SIZE
	.align		4
.L_3:
        /*0018*/ 	.byte	0x04, 0x12
        /*001a*/ 	.short	(.L_5 - .L_4)
	.align		4
.L_4:
        /*001c*/ 	.word	index@(_Z3addPfS_S_i)
        /*0020*/ 	.word	0x00000000
.L_5:


//--------------------- .nv.compat                --------------------------
	.section	.nv.compat,"",@"SHT_CUDA_COMPAT_INFO"
	.align	4
        /*0000*/ 	.byte	0x02, 0x09, 0x00, 0x00, 0x02, 0x02, 0x01, 0x00, 0x02, 0x05, 0x05, 0x00, 0x03, 0x07, 0x01, 0x01
        /*0010*/ 	.byte	0x02, 0x03, 0x00, 0x00, 0x02, 0x06, 0x01, 0x00, 0x04, 0x0b, 0x08, 0x00, 0x09, 0x00, 0x00, 0x00
        /*0020*/ 	.byte	0x00, 0x00, 0x00, 0x00


//--------------------- .nv.info._Z3addPfS_S_i    --------------------------
	.section	.nv.info._Z3addPfS_S_i,"",@"SHT_CUDA_INFO"
	.sectionflags	@""
	.align	4


	//----- nvinfo : EIATTR_CUDA_API_VERSION
	.align		4
        /*0000*/ 	.byte	0x04, 0x37
        /*0002*/ 	.short	(.L_7 - .L_6)
.L_6:
        /*0004*/ 	.word	0x00000082


	//----- nvinfo : EIATTR_KPARAM_INFO
	.align		4
.L_7:
        /*0008*/ 	.byte	0x04, 0x17
        /*000a*/ 	.short	(.L_9 - .L_8)
.L_8:
        /*000c*/ 	.word	0x00000000
        /*0010*/ 	.short	0x0003
        /*0012*/ 	.short	0x0018
        /*0014*/ 	.byte	0x00, 0xf0, 0x11, 0x00


	//----- nvinfo : EIATTR_KPARAM_INFO
	.align		4
.L_9:
        /*0018*/ 	.byte	0x04, 0x17
        /*001a*/ 	.short	(.L_11 - .L_10)
.L_10:
        /*001c*/ 	.word	0x00000000
        /*0020*/ 	.short	0x0002
        /*0022*/ 	.short	0x0010
        /*0024*/ 	.byte	0x00, 0xf5, 0x21, 0x00


	//----- nvinfo : EIATTR_KPARAM_INFO
	.align		4
.L_11:
        /*0028*/ 	.byte	0x04, 0x17
        /*002a*/ 	.short	(.L_13 - .L_12)
.L_12:
        /*002c*/ 	.word	0x00000000
        /*0030*/ 	.short	0x0001
        /*0032*/ 	.short	0x0008
        /*0034*/ 	.byte	0x00, 0xf5, 0x21, 0x00


	//----- nvinfo : EIATTR_KPARAM_INFO
	.align		4
.L_13:
        /*0038*/ 	.byte	0x04, 0x17
        /*003a*/ 	.short	(.L_15 - .L_14)
.L_14:
        /*003c*/ 	.word	0x00000000
        /*0040*/ 	.short	0x0000
        /*0042*/ 	.short	0x0000
        /*0044*/ 	.byte	0x00, 0xf5, 0x21, 0x00


	//----- nvinfo : EIATTR_SPARSE_MMA_MASK
	.align		4
.L_15:
        /*0048*/ 	.byte	0x03, 0x50
        /*004a*/ 	.short	0x0000


	//----- nvinfo : EIATTR_MAXREG_COUNT
	.align		4
        /*004c*/ 	.byte	0x03, 0x1b
        /*004e*/ 	.short	0x00ff


	//----- nvinfo : EIATTR_MERCURY_ISA_VERSION
	.align		4
        /*0050*/ 	.byte	0x03, 0x5f
        /*0052*/ 	.short	0x0101


	//----- nvinfo : EIATTR_VRC_CTA_INIT_COUNT
	.align		4
        /*0054*/ 	.byte	0x02, 0x4a
	.zero		1
	.zero		1


	//----- nvinfo : EIATTR_EXIT_INSTR_OFFSETS
	.align		4
        /*0058*/ 	.byte	0x04, 0x1c
        /*005a*/ 	.short	(.L_17 - .L_16)


	//   ....[0]....
.L_16:
        /*005c*/ 	.word	0x00000220


	//   ....[1]....
        /*0060*/ 	.word	0x000003f0


	//   ....[2]....
        /*0064*/ 	.word	0x00000640


	//----- nvinfo : EIATTR_CRS_STACK_SIZE
	.align		4
.L_17:
        /*0068*/ 	.byte	0x04, 0x1e
        /*006a*/ 	.short	(.L_19 - .L_18)
.L_18:
        /*006c*/ 	.word	0x00000000


	//----- nvinfo : EIATTR_CBANK_PARAM_SIZE
	.align		4
.L_19:
        /*0070*/ 	.byte	0x03, 0x19
        /*0072*/ 	.short	0x001c


	//----- nvinfo : EIATTR_PARAM_CBANK
	.align		4
        /*0074*/ 	.byte	0x04, 0x0a
        /*0076*/ 	.short	(.L_21 - .L_20)
	.align		4
.L_20:
        /*0078*/ 	.word	index@(.nv.constant0._Z3addPfS_S_i)
        /*007c*/ 	.short	0x0380
        /*007e*/ 	.short	0x001c


	//----- nvinfo : EIATTR_SW_WAR
	.align		4
.L_21:
        /*0080*/ 	.byte	0x04, 0x36
        /*0082*/ 	.short	(.L_23 - .L_22)
.L_22:
        /*0084*/ 	.word	0x00000008
.L_23:


//--------------------- .nv.callgraph             --------------------------
	.section	.nv.callgraph,"",@"SHT_CUDA_CALLGRAPH"
	.align	4
	.sectionentsize	8
	.align		4
        /*0000*/ 	.word	0x00000000
	.align		4
        /*0004*/ 	.word	0xffffffff
	.align		4
        /*0008*/ 	.word	0x00000000
	.align		4
        /*000c*/ 	.word	0xfffffffe
	.align		4
        /*0010*/ 	.word	0x00000000
	.align		4
        /*0014*/ 	.word	0xfffffffd
	.align		4
        /*0018*/ 	.word	0x00000000
	.align		4
        /*001c*/ 	.word	0xfffffffc


//--------------------- .text._Z3addPfS_S_i       --------------------------
	.section	.text._Z3addPfS_S_i,"ax",@progbits
	.align	128
        .global         _Z3addPfS_S_i
        .type           _Z3addPfS_S_i,@function
        .size           _Z3addPfS_S_i,(.L_x_5 - _Z3addPfS_S_i)
        .other          _Z3addPfS_S_i,@"STO_CUDA_ENTRY STV_DEFAULT"
_Z3addPfS_S_i:
.text._Z3addPfS_S_i:
[----:B------:R-:W-:Y:S01]  /*0000*/  LDC R1, c[0x0][0x37c] ;  /* 0x0000df00ff017b82 */ /* 0x000fe20000000800 */
[----:B------:R-:W0:Y:S07]  /*0010*/  LDCU UR4, c[0x0][0x360] ;  /* 0x00006c00ff0477ac */ /* 0x000e2e0008000800 */
[----:B------:R-:W0:Y:S08]  /*0020*/  LDC R0, c[0x0][0x370] ;  /* 0x0000dc00ff007b82 */ /* 0x000e300000000800 */
[----:B------:R-:W1:Y:S01]  /*0030*/  LDC R9, c[0x0][0x398] ;  /* 0x0000e600ff097b82 */ /* 0x000e620000000800 */
[----:B0-----:R-:W-:-:S05]  /*0040*/  IMAD R0, R0, UR4, RZ ;  /* 0x0000000400007c24 */ /* 0x001fca000f8e02ff */
[-C--:B------:R-:W-:Y:S02]  /*0050*/  IABS R5, R0.reuse ;  /* 0x0000000000057213 */ /* 0x080fe40000000000 */
[----:B------:R-:W-:Y:S02]  /*0060*/  IABS R10, R0 ;  /* 0x00000000000a7213 */ /* 0x000fe40000000000 */
[----:B------:R-:W0:Y:S01]  /*0070*/  I2F.RP R4, R5 ;  /* 0x0000000500047306 */ /* 0x000e220000209400 */
[----:B-1----:R-:W-:-:S07]  /*0080*/  IABS R8, R9 ;  /* 0x0000000900087213 */ /* 0x002fce0000000000 */
[----:B0-----:R-:W0:Y:S02]  /*0090*/  MUFU.RCP R4, R4 ;  /* 0x0000000400047308 */ /* 0x001e240000001000 */
[----:B0-----:R-:W-:Y:S02]  /*00a0*/  IADD3 R2, PT, PT, R4, 0xffffffe, RZ ;  /* 0x0ffffffe04027810 */ /* 0x001fe40007ffe0ff */
[----:B------:R-:W-:-:S04]  /*00b0*/  IADD3 R4, PT, PT, RZ, -R10, RZ ;  /* 0x8000000aff047210 */ /* 0x000fc80007ffe0ff */
[----:B------:R0:W1:Y:S02]  /*00c0*/  F2I.FTZ.U32.TRUNC.NTZ R3, R2 ;  /* 0x0000000200037305 */ /* 0x000064000021f000 */
[----:B0-----:R-:W-:Y:S02]  /*00d0*/  IMAD.MOV.U32 R2, RZ, RZ, RZ ;  /* 0x000000ffff027224 */ /* 0x001fe400078e00ff */
[----:B-1----:R-:W-:-:S04]  /*00e0*/  IMAD.MOV R6, RZ, RZ, -R3 ;  /* 0x000000ffff067224 */ /* 0x002fc800078e0a03 */
[----:B------:R-:W-:Y:S01]  /*00f0*/  IMAD R7, R6, R5, RZ ;  /* 0x0000000506077224 */ /* 0x000fe200078e02ff */
[----:B------:R-:W-:-:S03]  /*0100*/  MOV R6, R8 ;  /* 0x0000000800067202 */ /* 0x000fc60000000f00 */
[----:B------:R-:W-:-:S06]  /*0110*/  IMAD.HI.U32 R3, R3, R7, R2 ;  /* 0x0000000703037227 */ /* 0x000fcc00078e0002 */
[----:B------:R-:W-:-:S04]  /*0120*/  IMAD.HI.U32 R3, R3, R6, RZ ;  /* 0x0000000603037227 */ /* 0x000fc800078e00ff */
[----:B------:R-:W-:Y:S02]  /*0130*/  IMAD R2, R3, R4, R6 ;  /* 0x0000000403027224 */ /* 0x000fe400078e0206 */
[----:B------:R-:W0:Y:S03]  /*0140*/  S2R R4, SR_CTAID.X ;  /* 0x0000000000047919 */ /* 0x000e260000002500 */
[----:B------:R-:W-:-:S13]  /*0150*/  ISETP.GT.U32.AND P2, PT, R5, R2, PT ;  /* 0x000000020500720c */ /* 0x000fda0003f44070 */
[----:B------:R-:W-:Y:S01]  /*0160*/  @!P2 IMAD.IADD R2, R2, 0x1, -R5 ;  /* 0x000000010202a824 */ /* 0x000fe200078e0a05 */
[----:B------:R-:W-:Y:S02]  /*0170*/  @!P2 IADD3 R3, PT, PT, R3, 0x1, RZ ;  /* 0x000000010303a810 */ /* 0x000fe40007ffe0ff */
[----:B------:R-:W-:Y:S02]  /*0180*/  ISETP.NE.AND P2, PT, R0, RZ, PT ;  /* 0x000000ff0000720c */ /* 0x000fe40003f45270 */
[----:B------:R-:W-:Y:S02]  /*0190*/  ISETP.GE.U32.AND P0, PT, R2, R5, PT ;  /* 0x000000050200720c */ /* 0x000fe40003f06070 */
[----:B------:R-:W-:Y:S01]  /*01a0*/  LOP3.LUT R2, R0, R9, RZ, 0x3c, !PT ;  /* 0x0000000900027212 */ /* 0x000fe200078e3cff */
[----:B------:R-:W0:Y:S03]  /*01b0*/  S2R R5, SR_TID.X ;  /* 0x0000000000057919 */ /* 0x000e260000002100 */
[----:B------:R-:W-:-:S07]  /*01c0*/  ISETP.GE.AND P1, PT, R2, RZ, PT ;  /* 0x000000ff0200720c */ /* 0x000fce0003f26270 */
[----:B------:R-:W-:-:S06]  /*01d0*/  @P0 VIADD R3, R3, 0x1 ;  /* 0x0000000103030836 */ /* 0x000fcc0000000000 */
[----:B------:R-:W-:Y:S02]  /*01e0*/  @!P1 IADD3 R3, PT, PT, -R3, RZ, RZ ;  /* 0x000000ff03039210 */ /* 0x000fe40007ffe1ff */
[----:B------:R-:W-:-:S04]  /*01f0*/  @!P2 LOP3.LUT R3, RZ, R0, RZ, 0x33, !PT ;  /* 0x00000000ff03a212 */ /* 0x000fc800078e33ff */
[----:B------:R-:W-:Y:S01]  /*0200*/  ISETP.GE.AND P0, PT, R3, 0x1, PT ;  /* 0x000000010300780c */ /* 0x000fe20003f06270 */
[----:B0-----:R-:W-:-:S12]  /*0210*/  IMAD R0, R4, UR4, R5 ;  /* 0x0000000404007c24 */ /* 0x001fd8000f8e0205 */
[----:B------:R-:W-:Y:S05]  /*0220*/  @!P0 EXIT ;  /* 0x000000000000894d */ /* 0x000fea0003800000 */
[C---:B------:R-:W-:Y:S01]  /*0230*/  IMAD R4, R3.reuse, R0, RZ ;  /* 0x0000000003047224 */ /* 0x040fe200078e02ff */
[----:B------:R-:W0:Y:S01]  /*0240*/  LDCU.64 UR12, c[0x0][0x358] ;  /* 0x00006b00ff0c77ac */ /* 0x000e220008000a00 */
[----:B------:R-:W-:Y:S02]  /*0250*/  BSSY.RECONVERGENT B0, `(.L_x_0) ;  /* 0x0000019000007945 */ /* 0x000fe40003800200 */
[----:B------:R-:W-:-:S05]  /*0260*/  IMAD.IADD R0, R3, 0x1, R4 ;  /* 0x0000000103007824 */ /* 0x000fca00078e0204 */
[----:B------:R-:W-:-:S04]  /*0270*/  VIADDMNMX R3, R4, 0x1, R0, !PT ;  /* 0x0000000104037846 */ /* 0x000fc80007800100 */
[C---:B------:R-:W-:Y:S01]  /*0280*/  IADD3 R2, PT, PT, -R4.reuse, R3, RZ ;  /* 0x0000000304027210 */ /* 0x040fe20007ffe1ff */
[----:B------:R-:W-:-:S03]  /*0290*/  IMAD.IADD R3, R4, 0x1, -R3 ;  /* 0x0000000104037824 */ /* 0x000fc600078e0a03 */
[----:B------:R-:W-:Y:S02]  /*02a0*/  LOP3.LUT P0, R2, R2, 0x3, RZ, 0xc0, !PT ;  /* 0x0000000302027812 */ /* 0x000fe4000780c0ff */
[----:B------:R-:W-:Y:S02]  /*02b0*/  ISETP.GT.U32.AND P1, PT, R3, -0x4, PT ;  /* 0xfffffffc0300780c */ /* 0x000fe40003f24070 */
[----:B------:R-:W-:-:S09]  /*02c0*/  MOV R3, R4 ;  /* 0x0000000400037202 */ /* 0x000fd20000000f00 */
[----:B0-----:R-:W-:Y:S05]  /*02d0*/  @!P0 BRA `(.L_x_1) ;  /* 0x0000000000408947 */ /* 0x001fea0003800000 */
[----:B------:R-:W0:Y:S01]  /*02e0*/  LDC.64 R10, c[0x0][0x390] ;  /* 0x0000e400ff0a7b82 */ /* 0x000e220000000a00 */
[----:B------:R-:W-:Y:S01]  /*02f0*/  IMAD.MOV R2, RZ, RZ, -R2 ;  /* 0x000000ffff027224 */ /* 0x000fe200078e0a02 */
[----:B------:R-:W-:-:S06]  /*0300*/  MOV R3, R4 ;  /* 0x0000000400037202 */ /* 0x000fcc0000000f00 */
[----:B------:R-:W1:Y:S08]  /*0310*/  LDC.64 R14, c[0x0][0x380] ;  /* 0x0000e000ff0e7b82 */ /* 0x000e700000000a00 */
[----:B------:R-:W2:Y:S02]  /*0320*/  LDC.64 R12, c[0x0][0x388] ;  /* 0x0000e200ff0c7b82 */ /* 0x000ea40000000a00 */
.L_x_2:
[----:B--2---:R-:W-:-:S04]  /*0330*/  IMAD.WIDE R6, R3, 0x4, R12 ;  /* 0x0000000403067825 */ /* 0x004fc800078e020c */
[C---:B-1----:R-:W-:Y:S02]  /*0340*/  IMAD.WIDE R8, R3.reuse, 0x4, R14 ;  /* 0x0000000403087825 */ /* 0x042fe400078e020e */
[----:B------:R-:W2:Y:S04]  /*0350*/  LDG.E R7, desc[UR12][R6.64] ;  /* 0x0000000c06077981 */ /* 0x000ea8000c1e1900 */
[----:B------:R-:W2:Y:S01]  /*0360*/  LDG.E R8, desc[UR12][R8.64] ;  /* 0x0000000c08087981 */ /* 0x000ea2000c1e1900 */
[C---:B0--3--:R-:W-:Y:S01]  /*0370*/  IMAD.WIDE R4, R3.reuse, 0x4, R10 ;  /* 0x0000000403047825 */ /* 0x049fe200078e020a */
[----:B------:R-:W-:-:S03]  /*0380*/  IADD3 R3, PT, PT, R3, 0x1, RZ ;  /* 0x0000000103037810 */ /* 0x000fc60007ffe0ff */
[----:B------:R-:W-:-:S05]  /*0390*/  VIADD R2, R2, 0x1 ;  /* 0x0000000102027836 */ /* 0x000fca0000000000 */
[----:B------:R-:W-:Y:S01]  /*03a0*/  ISETP.NE.AND P0, PT, R2, RZ, PT ;  /* 0x000000ff0200720c */ /* 0x000fe20003f05270 */
[----:B--2---:R-:W-:-:S05]  /*03b0*/  FADD R17, R8, R7 ;  /* 0x0000000708117221 */ /* 0x004fca0000000000 */
[----:B------:R3:W-:Y:S07]  /*03c0*/  STG.E desc[UR12][R4.64], R17 ;  /* 0x0000001104007986 */ /* 0x0007ee000c10190c */
[----:B------:R-:W-:Y:S05]  /*03d0*/  @P0 BRA `(.L_x_2) ;  /* 0xfffffffc00d40947 */ /* 0x000fea000383ffff */
.L_x_1:
[----:B------:R-:W-:Y:S05]  /*03e0*/  BSYNC.RECONVERGENT B0 ;  /* 0x0000000000007941 */ /* 0x000fea0003800200 */
.L_x_0:
[----:B------:R-:W-:Y:S05]  /*03f0*/  @P1 EXIT ;  /* 0x000000000000194d */ /* 0x000fea0003800000 */
[----:B------:R-:W0:Y:S01]  /*0400*/  LDCU.128 UR4, c[0x0][0x380] ;  /* 0x00007000ff0477ac */ /* 0x000e220008000c00 */
[----:B------:R-:W1:Y:S01]  /*0410*/  LDCU.64 UR10, c[0x0][0x390] ;  /* 0x00007200ff0a77ac */ /* 0x000e620008000a00 */
[----:B0-----:R-:W-:Y:S02]  /*0420*/  UIADD3 UR8, UP0, UPT, UR4, 0x8, URZ ;  /* 0x0000000804087890 */ /* 0x001fe4000ff1e0ff */
[----:B------:R-:W-:Y:S02]  /*0430*/  UIADD3 UR6, UP1, UPT, UR6, 0x8, URZ ;  /* 0x0000000806067890 */ /* 0x000fe4000ff3e0ff */
[----:B-1----:R-:W-:Y:S02]  /*0440*/  UIADD3 UR4, UP2, UPT, UR10, 0x8, URZ ;  /* 0x000000080a047890 */ /* 0x002fe4000ff5e0ff */
[----:B------:R-:W-:Y:S02]  /*0450*/  UIADD3.X UR9, UPT, UPT, URZ, UR5, URZ, UP0, !UPT ;  /* 0x00000005ff097290 */ /* 0x000fe400087fe4ff */
[----:B------:R-:W-:-:S02]  /*0460*/  UIADD3.X UR7, UPT, UPT, URZ, UR7, URZ, UP1, !UPT ;  /* 0x00000007ff077290 */ /* 0x000fc40008ffe4ff */
[----:B------:R-:W-:-:S12]  /*0470*/  UIADD3.X UR5, UPT, UPT, URZ, UR11, URZ, UP2, !UPT ;  /* 0x0000000bff057290 */ /* 0x000fd800097fe4ff */
.L_x_3:
[----:B---3--:R-:W-:Y:S01]  /*0480*/  MOV R4, UR8 ;  /* 0x0000000800047c02 */ /* 0x008fe20008000f00 */
[----:B------:R-:W-:Y:S01]  /*0490*/  IMAD.U32 R5, RZ, RZ, UR9 ;  /* 0x00000009ff057e24 */ /* 0x000fe2000f8e00ff */
[----:B------:R-:W-:Y:S02]  /*04a0*/  MOV R6, UR6 ;  /* 0x0000000600067c02 */ /* 0x000fe40008000f00 */
[----:B------:R-:W-:Y:S01]  /*04b0*/  MOV R7, UR7 ;  /* 0x0000000700077c02 */ /* 0x000fe20008000f00 */
[----:B------:R-:W-:-:S04]  /*04c0*/  IMAD.WIDE R4, R3, 0x4, R4 ;  /* 0x0000000403047825 */ /* 0x000fc800078e0204 */
[----:B------:R-:W-:Y:S01]  /*04d0*/  IMAD.WIDE R6, R3, 0x4, R6 ;  /* 0x0000000403067825 */ /* 0x000fe200078e0206 */
[----:B------:R-:W2:Y:S04]  /*04e0*/  LDG.E R2, desc[UR12][R4.64+-0x8] ;  /* 0xfffff80c04027981 */ /* 0x000ea8000c1e1900 */
[----:B0-----:R-:W2:Y:S01]  /*04f0*/  LDG.E R11, desc[UR12][R6.64+-0x8] ;  /* 0xfffff80c060b7981 */ /* 0x001ea2000c1e1900 */
[----:B------:R-:W-:Y:S01]  /*0500*/  MOV R9, UR5 ;  /* 0x0000000500097c02 */ /* 0x000fe20008000f00 */
[----:B------:R-:W-:-:S04]  /*0510*/  IMAD.U32 R8, RZ, RZ, UR4 ;  /* 0x00000004ff087e24 */ /* 0x000fc8000f8e00ff */
[----:B------:R-:W-:-:S04]  /*0520*/  IMAD.WIDE R8, R3, 0x4, R8 ;  /* 0x0000000403087825 */ /* 0x000fc800078e0208 */
[----:B--2---:R-:W-:-:S05]  /*0530*/  FADD R11, R2, R11 ;  /* 0x0000000b020b7221 */ /* 0x004fca0000000000 */
[----:B------:R0:W-:Y:S04]  /*0540*/  STG.E desc[UR12][R8.64+-0x8], R11 ;  /* 0xfffff80b08007986 */ /* 0x0001e8000c10190c */
[----:B------:R-:W2:Y:S04]  /*0550*/  LDG.E R2, desc[UR12][R4.64+-0x4] ;  /* 0xfffffc0c04027981 */ /* 0x000ea8000c1e1900 */
[----:B------:R-:W2:Y:S02]  /*0560*/  LDG.E R13, desc[UR12][R6.64+-0x4] ;  /* 0xfffffc0c060d7981 */ /* 0x000ea4000c1e1900 */
[----:B--2---:R-:W-:-:S05]  /*0570*/  FADD R13, R2, R13 ;  /* 0x0000000d020d7221 */ /* 0x004fca0000000000 */
[----:B------:R0:W-:Y:S04]  /*0580*/  STG.E desc[UR12][R8.64+-0x4], R13 ;  /* 0xfffffc0d08007986 */ /* 0x0001e8000c10190c */
[----:B------:R-:W2:Y:S04]  /*0590*/  LDG.E R2, desc[UR12][R4.64] ;  /* 0x0000000c04027981 */ /* 0x000ea8000c1e1900 */
[----:B------:R-:W2:Y:S02]  /*05a0*/  LDG.E R15, desc[UR12][R6.64] ;  /* 0x0000000c060f7981 */ /* 0x000ea4000c1e1900 */
[----:B--2---:R-:W-:-:S05]  /*05b0*/  FADD R15, R2, R15 ;  /* 0x0000000f020f7221 */ /* 0x004fca0000000000 */
[----:B------:R0:W-:Y:S04]  /*05c0*/  STG.E desc[UR12][R8.64], R15 ;  /* 0x0000000f08007986 */ /* 0x0001e8000c10190c */
[----:B------:R-:W2:Y:S04]  /*05d0*/  LDG.E R2, desc[UR12][R4.64+0x4] ;  /* 0x0000040c04027981 */ /* 0x000ea8000c1e1900 */
[----:B------:R-:W2:Y:S01]  /*05e0*/  LDG.E R17, desc[UR12][R6.64+0x4] ;  /* 0x0000040c06117981 */ /* 0x000ea2000c1e1900 */
[----:B------:R-:W-:-:S04]  /*05f0*/  IADD3 R3, PT, PT, R3, 0x4, RZ ;  /* 0x0000000403037810 */ /* 0x000fc80007ffe0ff */
[----:B------:R-:W-:Y:S01]  /*0600*/  ISETP.GE.AND P0, PT, R3, R0, PT ;  /* 0x000000000300720c */ /* 0x000fe20003f06270 */
[----:B--2---:R-:W-:-:S05]  /*0610*/  FADD R17, R2, R17 ;  /* 0x0000001102117221 */ /* 0x004fca0000000000 */
[----:B------:R0:W-:Y:S07]  /*0620*/  STG.E desc[UR12][R8.64+0x4], R17 ;  /* 0x0000041108007986 */ /* 0x0001ee000c10190c */
[----:B------:R-:W-:Y:S05]  /*0630*/  @!P0 BRA `(.L_x_3) ;  /* 0xfffffffc00908947 */ /* 0x000fea000383ffff */
[----:B------:R-:W-:Y:S05]  /*0640*/  EXIT ;  /* 0x000000000000794d */ /* 0x000fea0003800000 */
.L_x_4:
[----:B------:R-:W-:-:S00]  /*0650*/  BRA `(.L_x_4) ;  /* 0xfffffffc00fc7947 */ /* 0x000fc0000383ffff */
[----:B------:R-:W-:-:S00]  /*0660*/  NOP ;  /* 0x0000000000007918 */ /* 0x000fc00000000000 */
        /* <DEDUP_REMOVED lines=9> */
.L_x_5:


//--------------------- .nv.shared.reserved.0     --------------------------
	.section	.nv.shared.reserved.0,"aw",@nobits
	.weak		__nv_reservedSMEM_offset_0_alias
	.size		__nv_reservedSMEM_offset_0_alias, 0, 64
	.other		__nv_reservedSMEM_offset_0_alias,@"STO_CUDA_RESERVED_SHARED STV_DEFAULT"
__nv_reservedSMEM_offset_0_alias:
	.zero		0
	.zero		64


//--------------------- .nv.constant0._Z3addPfS_S_i --------------------------
	.section	.nv.constant0._Z3addPfS_S_i,"a",@progbits
	.sectionflags	@""
	.align	4
.nv.constant0._Z3addPfS_S_i:
	.zero		924


//--------------------- SYMBOLS --------------------------

	.type		.nv.reservedSmem.offset0,@object
	.size		.nv.reservedSmem.offset0,0x4
